//
// Generated by NVIDIA NVVM Compiler
//
// Compiler Build ID: CL-36424714
// Cuda compilation tools, release 13.0, V13.0.88
// Based on NVVM 20.0.0
//

.version 9.0
.target sm_100
.address_size 64

	// .globl	_Z5kmainPj
.global .align 4 .u32 lock;
.global .align 4 .u32 dummy;

.visible .entry _Z5kmainPj(
	.param .u64 .ptr .align 1 _Z5kmainPj_param_0
)
{
	.reg .pred 	%p<3>;
	.reg .b32 	%r<8>;
	.reg .b64 	%rd<3>;

	ld.param.u64 	%rd1, [_Z5kmainPj_param_0];
	atom.relaxed.global.cas.b32 	%r1, [lock], 0, 1;
	setp.eq.s32 	%p1, %r1, 0;
	@%p1 bra 	$L__BB0_2;
$L__BB0_1:
	membar.gl;
	atom.relaxed.global.cas.b32 	%r2, [lock], 0, 1;
	setp.ne.s32 	%p2, %r2, 0;
	@%p2 bra 	$L__BB0_1;
$L__BB0_2:
	cvta.to.global.u64 	%rd2, %rd1;
	ld.global.u32 	%r3, [%rd2+4];
	add.s32 	%r4, %r3, 1;
	st.global.u32 	[%rd2+4], %r4;
	membar.gl;
	atom.global.exch.b32 	%r5, [lock], 0;
	ld.global.u32 	%r6, [%rd2];
	add.s32 	%r7, %r6, 1;
	st.global.u32 	[%rd2], %r7;
	ret;

}


// ===== COMPILED SASS (sm_100) =====

	.target	sm_100

	.elftype	@"ET_EXEC"


//--------------------- .note.nv.tkinfo           --------------------------
	.section	.note.nv.tkinfo,"",@"SHT_NOTE"
	.sectionflags	@"SHF_NOTE_NV_TKINFO"
	.tkinfo
        /*0018*/ 	.word	0x00000002
        /*0030*/ 	.string	""
        /*0030*/ 	.string	"ptxas"
        /*0030*/ 	.string	"Cuda compilation tools, release 13.0, V13.0.88"
        /*0030*/ 	.string	"Build cuda_13.0.r13.0/compiler.36424714_0"
        /*0030*/ 	.string	"-arch sm_100 -m 64 "



//--------------------- .note.nv.cuinfo           --------------------------
	.section	.note.nv.cuinfo,"",@"SHT_NOTE"
	.sectionflags	@"SHF_NOTE_NV_CUINFO"
        /*0018*/ 	.short	0x0002
        /*001a*/ 	.short	0x0064
        /*001c*/ 	.short	0x0082
	.zero		2


//--------------------- .nv.info                  --------------------------
	.section	.nv.info,"",@"SHT_CUDA_INFO"
	.align	4


	//----- nvinfo : EIATTR_REGCOUNT
	.align		4
        /*0000*/ 	.byte	0x04, 0x2f
        /*0002*/ 	.short	(.L_3 - .L_2)
	.align		4
.L_2:
        /*0004*/ 	.word	index@(_Z5kmainPj)
        /*0008*/ 	.word	0x0000000a


	//----- nvinfo : EIATTR_FRAME_SIZE
	.align		4
.L_3:
        /*000c*/ 	.byte	0x04, 0x11
        /*000e*/ 	.short	(.L_5 - .L_4)
	.align		4
.L_4:
        /*0010*/ 	.word	index@(_Z5kmainPj)
        /*0014*/ 	.word	0x00000000


	//----- nvinfo : EIATTR_MIN_STACK_SIZE
	.align		4
.L_5:
        /*0018*/ 	.byte	0x04, 0x12
        /*001a*/ 	.short	(.L_7 - .L_6)
	.align		4
.L_6:
        /*001c*/ 	.word	index@(_Z5kmainPj)
        /*0020*/ 	.word	0x00000000
.L_7:


//--------------------- .nv.compat                --------------------------
	.section	.nv.compat,"",@"SHT_CUDA_COMPAT_INFO"
	.align	4
        /*0000*/ 	.byte	0x02, 0x09, 0x00, 0x00, 0x02, 0x02, 0x01, 0x00, 0x02, 0x05, 0x05, 0x00, 0x03, 0x07, 0x01, 0x01
        /*0010*/ 	.byte	0x02, 0x03, 0x00, 0x00, 0x02, 0x06, 0x01, 0x00, 0x04, 0x0b, 0x08, 0x00, 0x09, 0x00, 0x00, 0x00
        /*0020*/ 	.byte	0x00, 0x00, 0x00, 0x00


//--------------------- .nv.info._Z5kmainPj       --------------------------
	.section	.nv.info._Z5kmainPj,"",@"SHT_CUDA_INFO"
	.sectionflags	@""
	.align	4


	//----- nvinfo : EIATTR_CUDA_API_VERSION
	.align		4
        /*0000*/ 	.byte	0x04, 0x37
        /*0002*/ 	.short	(.L_9 - .L_8)
.L_8:
        /*0004*/ 	.word	0x00000082


	//----- nvinfo : EIATTR_KPARAM_INFO
	.align		4
.L_9:
        /*0008*/ 	.byte	0x04, 0x17
        /*000a*/ 	.short	(.L_11 - .L_10)
.L_10:
        /*000c*/ 	.word	0x00000000
        /*0010*/ 	.short	0x0000
        /*0012*/ 	.short	0x0000
        /*0014*/ 	.byte	0x00, 0xf5, 0x21, 0x00


	//----- nvinfo : EIATTR_SPARSE_MMA_MASK
	.align		4
.L_11:
        /*0018*/ 	.byte	0x03, 0x50
        /*001a*/ 	.short	0x0000


	//----- nvinfo : EIATTR_MAXREG_COUNT
	.align		4
        /*001c*/ 	.byte	0x03, 0x1b
        /*001e*/ 	.short	0x00ff


	//----- nvinfo : EIATTR_MERCURY_ISA_VERSION
	.align		4
        /*0020*/ 	.byte	0x03, 0x5f
        /*0022*/ 	.short	0x0101


	//----- nvinfo : EIATTR_VRC_CTA_INIT_COUNT
	.align		4
        /*0024*/ 	.byte	0x02, 0x4a
	.zero		1
	.zero		1


	//----- nvinfo : EIATTR_EXIT_INSTR_OFFSETS
	.align		4
        /*0028*/ 	.byte	0x04, 0x1c
        /*002a*/ 	.short	(.L_13 - .L_12)


	//   ....[0]....
.L_12:
        /*002c*/ 	.word	0x00000250


	//----- nvinfo : EIATTR_CRS_STACK_SIZE
	.align		4
.L_13:
        /*0030*/ 	.byte	0x04, 0x1e
        /*0032*/ 	.short	(.L_15 - .L_14)
.L_14:
        /*0034*/ 	.word	0x00000000


	//----- nvinfo : EIATTR_CBANK_PARAM_SIZE
	.align		4
.L_15:
        /*0038*/ 	.byte	0x03, 0x19
        /*003a*/ 	.short	0x0008


	//----- nvinfo : EIATTR_PARAM_CBANK
	.align		4
        /*003c*/ 	.byte	0x04, 0x0a
        /*003e*/ 	.short	(.L_17 - .L_16)
	.align		4
.L_16:
        /*0040*/ 	.word	index@(.nv.constant0._Z5kmainPj)
        /*0044*/ 	.short	0x0380
        /*0046*/ 	.short	0x0008


	//----- nvinfo : EIATTR_SW_WAR
	.align		4
.L_17:
        /*0048*/ 	.byte	0x04, 0x36
        /*004a*/ 	.short	(.L_19 - .L_18)
.L_18:
        /*004c*/ 	.word	0x00000008
.L_19:


//--------------------- .nv.callgraph             --------------------------
	.section	.nv.callgraph,"",@"SHT_CUDA_CALLGRAPH"
	.align	4
	.sectionentsize	8
	.align		4
        /*0000*/ 	.word	0x00000000
	.align		4
        /*0004*/ 	.word	0xffffffff
	.align		4
        /*0008*/ 	.word	0x00000000
	.align		4
        /*000c*/ 	.word	0xfffffffe
	.align		4
        /*0010*/ 	.word	0x00000000
	.align		4
        /*0014*/ 	.word	0xfffffffd
	.align		4
        /*0018*/ 	.word	0x00000000
	.align		4
        /*001c*/ 	.word	0xfffffffc


//--------------------- .nv.constant4             --------------------------
	.section	.nv.constant4,"a",@progbits
	.align	8
	.align		8
.nv.constant4:
        /*0000*/ 	.dword	lock
	.align		8
        /*0008*/ 	.dword	dummy


//--------------------- .text._Z5kmainPj          --------------------------
	.section	.text._Z5kmainPj,"ax",@progbits
	.align	128
        .global         _Z5kmainPj
        .type           _Z5kmainPj,@function
        .size           _Z5kmainPj,(.L_x_4 - _Z5kmainPj)
        .other          _Z5kmainPj,@"STO_CUDA_ENTRY STV_DEFAULT"
_Z5kmainPj:
.text._Z5kmainPj:
[----:B------:R-:W-:Y:S01]  /*0000*/  LDC R1, c[0x0][0x37c] ;  /* 0x0000df00ff017b82 */ /* 0x000fe20000000800 */
[----:B------:R-:W0:Y:S01]  /*0010*/  LDCU.64 UR4, c[0x4][URZ] ;  /* 0x01000000ff0477ac */ /* 0x000e220008000a00 */
[----:B------:R-:W-:Y:S02]  /*0020*/  IMAD.MOV.U32 R5, RZ, RZ, 0x1 ;  /* 0x00000001ff057424 */ /* 0x000fe400078e00ff */
[----:B------:R-:W-:Y:S01]  /*0030*/  IMAD.MOV.U32 R4, RZ, RZ, RZ ;  /* 0x000000ffff047224 */ /* 0x000fe200078e00ff */
[----:B0-----:R-:W-:Y:S01]  /*0040*/  MOV R2, UR4 ;  /* 0x0000000400027c02 */ /* 0x001fe20008000f00 */
[----:B------:R-:W-:-:S05]  /*0050*/  IMAD.U32 R3, RZ, RZ, UR5 ;  /* 0x00000005ff037e24 */ /* 0x000fca000f8e00ff */
[----:B------:R-:W2:Y:S01]  /*0060*/  ATOMG.E.CAS.STRONG.GPU PT, R2, [R2], R4, R5 ;  /* 0x00000004020273a9 */ /* 0x000ea200001ee105 */
[----:B------:R-:W0:Y:S01]  /*0070*/  LDCU.64 UR6, c[0x0][0x358] ;  /* 0x00006b00ff0677ac */ /* 0x000e220008000a00 */
[----:B------:R-:W-:Y:S01]  /*0080*/  BSSY B0, `(.L_x_0) ;  /* 0x000000f000007945 */ /* 0x000fe20003800000 */
[----:B--2---:R-:W-:-:S13]  /*0090*/  ISETP.NE.AND P0, PT, R2, RZ, PT ;  /* 0x000000ff0200720c */ /* 0x004fda0003f05270 */
[----:B0-----:R-:W-:Y:S05]  /*00a0*/  @!P0 BRA `(.L_x_1) ;  /* 0x0000000000308947 */ /* 0x001fea0003800000 */
[----:B------:R-:W-:-:S07]  /*00b0*/  HFMA2 R5, -RZ, RZ, 0, 5.9604644775390625e-08 ;  /* 0x00000001ff057431 */ /* 0x000fce00000001ff */
.L_x_2:
[----:B------:R-:W-:Y:S05]  /*00c0*/  YIELD ;  /* 0x0000000000007946 */ /* 0x000fea0003800000 */
[----:B------:R-:W-:Y:S01]  /*00d0*/  IMAD.U32 R2, RZ, RZ, UR4 ;  /* 0x00000004ff027e24 */ /* 0x000fe2000f8e00ff */
[----:B------:R-:W-:Y:S01]  /*00e0*/  MOV R3, UR5 ;  /* 0x0000000500037c02 */ /* 0x000fe20008000f00 */
[----:B------:R-:W-:Y:S01]  /*00f0*/  IMAD.MOV.U32 R4, RZ, RZ, RZ ;  /* 0x000000ffff047224 */ /* 0x000fe200078e00ff */
[----:B------:R-:W-:Y:S06]  /*0100*/  MEMBAR.SC.GPU ;  /* 0x0000000000007992 */ /* 0x000fec0000002000 */
[----:B------:R-:W-:-:S00]  /*0110*/  ERRBAR ;  /* 0x00000000000079ab */ /* 0x000fc00000000000 */
[----:B------:R-:W-:Y:S06]  /*0120*/  CGAERRBAR ;  /* 0x00000000000075ab */ /* 0x000fec0000000000 */
[----:B------:R-:W-:Y:S04]  /*0130*/  CCTL.IVALL ;  /* 0x00000000ff00798f */ /* 0x000fe80002000000 */
[----:B------:R-:W2:Y:S02]  /*0140*/  ATOMG.E.CAS.STRONG.GPU PT, R2, [R2], R4, R5 ;  /* 0x00000004020273a9 */ /* 0x000ea400001ee105 */
[----:B--2---:R-:W-:-:S13]  /*0150*/  ISETP.NE.AND P0, PT, R2, RZ, PT ;  /* 0x000000ff0200720c */ /* 0x004fda0003f05270 */
[----:B------:R-:W-:Y:S05]  /*0160*/  @P0 BRA `(.L_x_2) ;  /* 0xfffffffc00d40947 */ /* 0x000fea000383ffff */
.L_x_1:
[----:B------:R-:W-:Y:S05]  /*0170*/  BSYNC B0 ;  /* 0x0000000000007941 */ /* 0x000fea0003800000 */
.L_x_0:
[----:B------:R-:W0:Y:S02]  /*0180*/  LDC.64 R2, c[0x0][0x380] ;  /* 0x0000e000ff027b82 */ /* 0x000e240000000a00 */
[----:B0-----:R-:W2:Y:S06]  /*0190*/  LDG.E R0, desc[UR6][R2.64+0x4] ;  /* 0x0000040602007981 */ /* 0x001eac000c1e1900 */
[----:B------:R-:W0:Y:S01]  /*01a0*/  LDC.64 R4, c[0x4][RZ] ;  /* 0x01000000ff047b82 */ /* 0x000e220000000a00 */
[----:B--2---:R-:W-:-:S05]  /*01b0*/  IADD3 R7, PT, PT, R0, 0x1, RZ ;  /* 0x0000000100077810 */ /* 0x004fca0007ffe0ff */
[----:B------:R1:W-:Y:S01]  /*01c0*/  STG.E desc[UR6][R2.64+0x4], R7 ;  /* 0x0000040702007986 */ /* 0x0003e2000c101906 */
[----:B------:R-:W-:Y:S06]  /*01d0*/  MEMBAR.SC.GPU ;  /* 0x0000000000007992 */ /* 0x000fec0000002000 */
[----:B------:R-:W-:-:S00]  /*01e0*/  ERRBAR ;  /* 0x00000000000079ab */ /* 0x000fc00000000000 */
[----:B------:R-:W-:Y:S06]  /*01f0*/  CGAERRBAR ;  /* 0x00000000000075ab */ /* 0x000fec0000000000 */
[----:B------:R-:W-:Y:S04]  /*0200*/  CCTL.IVALL ;  /* 0x00000000ff00798f */ /* 0x000fe80002000000 */
[----:B0-----:R-:W-:Y:S04]  /*0210*/  ATOMG.E.EXCH.STRONG.GPU PT, RZ, desc[UR6][R4.64], RZ ;  /* 0x800000ff04ff79a8 */ /* 0x001fe8000c1ef106 */
[----:B------:R-:W1:Y:S02]  /*0220*/  LDG.E R0, desc[UR6][R2.64] ;  /* 0x0000000602007981 */ /* 0x000e64000c1e1900 */
[----:B-1----:R-:W-:-:S05]  /*0230*/  VIADD R7, R0, 0x1 ;  /* 0x0000000100077836 */ /* 0x002fca0000000000 */
[----:B------:R-:W-:Y:S01]  /*0240*/  STG.E desc[UR6][R2.64], R7 ;  /* 0x0000000702007986 */ /* 0x000fe2000c101906 */
[----:B------:R-:W-:Y:S05]  /*0250*/  EXIT ;  /* 0x000000000000794d */ /* 0x000fea0003800000 */
.L_x_3:
[----:B------:R-:W-:-:S00]  /*0260*/  BRA `(.L_x_3) ;  /* 0xfffffffc00fc7947 */ /* 0x000fc0000383ffff */
[----:B------:R-:W-:-:S00]  /*0270*/  NOP ;  /* 0x0000000000007918 */ /* 0x000fc00000000000 */
        /* <DEDUP_REMOVED lines=8> */
.L_x_4:


//--------------------- .nv.shared.reserved.0     --------------------------
	.section	.nv.shared.reserved.0,"aw",@nobits
	.weak		__nv_reservedSMEM_offset_0_alias
	.size		__nv_reservedSMEM_offset_0_alias, 0, 64
	.other		__nv_reservedSMEM_offset_0_alias,@"STO_CUDA_RESERVED_SHARED STV_DEFAULT"
__nv_reservedSMEM_offset_0_alias:
	.zero		0
	.zero		64


//--------------------- .nv.global                --------------------------
	.section	.nv.global,"aw",@nobits
	.align	4
.nv.global:
	.type		lock,@object
	.size		lock,(dummy - lock)
lock:
	.zero		4
	.type		dummy,@object
	.size		dummy,(.L_1 - dummy)
dummy:
	.zero		4
.L_1:


//--------------------- .nv.constant0._Z5kmainPj  --------------------------
	.section	.nv.constant0._Z5kmainPj,"a",@progbits
	.sectionflags	@""
	.align	4
.nv.constant0._Z5kmainPj:
	.zero		904


//--------------------- SYMBOLS --------------------------

	.type		.nv.reservedSmem.offset0,@object
	.size		.nv.reservedSmem.offset0,0x4
